//
// Generated by NVIDIA NVVM Compiler
//
// Compiler Build ID: CL-36424714
// Cuda compilation tools, release 13.0, V13.0.88
// Based on NVVM 20.0.0
//

.version 9.0
.target sm_100
.address_size 64

	// .globl	_Z7ConvGPUPKfS0_PfS1_ii

.visible .entry _Z7ConvGPUPKfS0_PfS1_ii(
	.param .u64 .ptr .align 1 _Z7ConvGPUPKfS0_PfS1_ii_param_0,
	.param .u64 .ptr .align 1 _Z7ConvGPUPKfS0_PfS1_ii_param_1,
	.param .u64 .ptr .align 1 _Z7ConvGPUPKfS0_PfS1_ii_param_2,
	.param .u64 .ptr .align 1 _Z7ConvGPUPKfS0_PfS1_ii_param_3,
	.param .u32 _Z7ConvGPUPKfS0_PfS1_ii_param_4,
	.param .u32 _Z7ConvGPUPKfS0_PfS1_ii_param_5
)
{
	.reg .pred 	%p<5>;
	.reg .b32 	%r<29>;
	.reg .b32 	%f<28>;
	.reg .b64 	%rd<25>;

	ld.param.u64 	%rd6, [_Z7ConvGPUPKfS0_PfS1_ii_param_0];
	ld.param.u64 	%rd7, [_Z7ConvGPUPKfS0_PfS1_ii_param_1];
	ld.param.u64 	%rd8, [_Z7ConvGPUPKfS0_PfS1_ii_param_2];
	ld.param.u64 	%rd9, [_Z7ConvGPUPKfS0_PfS1_ii_param_3];
	ld.param.u32 	%r13, [_Z7ConvGPUPKfS0_PfS1_ii_param_4];
	ld.param.u32 	%r14, [_Z7ConvGPUPKfS0_PfS1_ii_param_5];
	cvta.to.global.u64 	%rd1, %rd9;
	mul.lo.s32 	%r15, %r14, 50;
	mad.lo.s32 	%r1, %r13, 250000, %r15;
	mov.u32 	%r2, %ctaid.x;
	mov.u32 	%r3, %tid.x;
	add.s32 	%r16, %r2, %r3;
	add.s32 	%r4, %r16, -6;
	mov.u32 	%r5, %ctaid.y;
	mov.u32 	%r6, %tid.y;
	add.s32 	%r17, %r5, %r6;
	add.s32 	%r7, %r17, -6;
	mad.lo.s32 	%r18, %r13, 50, %r4;
	add.s32 	%r19, %r15, %r7;
	max.u32 	%r21, %r18, %r19;
	setp.gt.u32 	%p1, %r21, 4999;
	mov.f32 	%f25, 0f00000000;
	@%p1 bra 	$L__BB0_2;
	cvta.to.global.u64 	%rd10, %rd6;
	cvta.to.global.u64 	%rd11, %rd7;
	mad.lo.s32 	%r22, %r4, 5000, %r7;
	add.s32 	%r23, %r22, %r1;
	mul.wide.s32 	%rd12, %r23, 4;
	add.s64 	%rd13, %rd10, %rd12;
	ld.global.f32 	%f8, [%rd13];
	mad.lo.s32 	%r24, %r3, 13, %r6;
	mul.wide.u32 	%rd14, %r24, 4;
	add.s64 	%rd15, %rd11, %rd14;
	ld.global.f32 	%f9, [%rd15];
	mul.f32 	%f25, %f8, %f9;
$L__BB0_2:
	mad.lo.s32 	%r8, %r3, 13, %r6;
	setp.gt.u32 	%p2, %r8, 168;
	@%p2 bra 	$L__BB0_8;
	mad.lo.s32 	%r9, %r2, 50, %r5;
	mul.lo.s32 	%r10, %r9, 169;
	mul.wide.u32 	%rd16, %r10, 4;
	add.s64 	%rd2, %rd1, %rd16;
	mul.wide.u32 	%rd17, %r8, 4;
	add.s64 	%rd18, %rd2, %rd17;
	st.global.f32 	[%rd18], %f25;
	bar.sync 	0;
	setp.ne.s32 	%p3, %r8, 0;
	ld.global.f32 	%f26, [%rd2];
	@%p3 bra 	$L__BB0_7;
	add.s64 	%rd20, %rd16, %rd1;
	add.s64 	%rd24, %rd20, 16;
	mov.b32 	%r28, 0;
$L__BB0_5:
	ld.global.f32 	%f10, [%rd24+-12];
	add.f32 	%f11, %f10, %f26;
	ld.global.f32 	%f12, [%rd24+-8];
	add.f32 	%f13, %f12, %f11;
	ld.global.f32 	%f14, [%rd24+-4];
	add.f32 	%f15, %f14, %f13;
	ld.global.f32 	%f16, [%rd24];
	add.f32 	%f17, %f16, %f15;
	ld.global.f32 	%f18, [%rd24+4];
	add.f32 	%f19, %f18, %f17;
	ld.global.f32 	%f20, [%rd24+8];
	add.f32 	%f21, %f20, %f19;
	ld.global.f32 	%f22, [%rd24+12];
	add.f32 	%f23, %f22, %f21;
	ld.global.f32 	%f24, [%rd24+16];
	add.f32 	%f26, %f24, %f23;
	add.s32 	%r28, %r28, 8;
	add.s64 	%rd24, %rd24, 32;
	setp.ne.s32 	%p4, %r28, 168;
	@%p4 bra 	$L__BB0_5;
	st.global.f32 	[%rd2], %f26;
$L__BB0_7:
	mad.lo.s32 	%r26, %r2, 4950, %r9;
	add.s32 	%r27, %r26, %r1;
	cvta.to.global.u64 	%rd21, %rd8;
	mul.wide.u32 	%rd22, %r27, 4;
	add.s64 	%rd23, %rd21, %rd22;
	st.global.f32 	[%rd23], %f26;
$L__BB0_8:
	ret;

}


// ===== COMPILED SASS (sm_100) =====

	.target	sm_100

	.elftype	@"ET_EXEC"


//--------------------- .note.nv.tkinfo           --------------------------
	.section	.note.nv.tkinfo,"",@"SHT_NOTE"
	.sectionflags	@"SHF_NOTE_NV_TKINFO"
	.tkinfo
        /*0018*/ 	.word	0x00000002
        /*0030*/ 	.string	""
        /*0030*/ 	.string	"ptxas"
        /*0030*/ 	.string	"Cuda compilation tools, release 13.0, V13.0.88"
        /*0030*/ 	.string	"Build cuda_13.0.r13.0/compiler.36424714_0"
        /*0030*/ 	.string	"-arch sm_100 -m 64 "



//--------------------- .note.nv.cuinfo           --------------------------
	.section	.note.nv.cuinfo,"",@"SHT_NOTE"
	.sectionflags	@"SHF_NOTE_NV_CUINFO"
        /*0018*/ 	.short	0x0002
        /*001a*/ 	.short	0x0064
        /*001c*/ 	.short	0x0082
	.zero		2


//--------------------- .nv.info                  --------------------------
	.section	.nv.info,"",@"SHT_CUDA_INFO"
	.align	4


	//----- nvinfo : EIATTR_REGCOUNT
	.align		4
        /*0000*/ 	.byte	0x04, 0x2f
        /*0002*/ 	.short	(.L_1 - .L_0)
	.align		4
.L_0:
        /*0004*/ 	.word	index@(_Z7ConvGPUPKfS0_PfS1_ii)
        /*0008*/ 	.word	0x0000001e


	//----- nvinfo : EIATTR_FRAME_SIZE
	.align		4
.L_1:
        /*000c*/ 	.byte	0x04, 0x11
        /*000e*/ 	.short	(.L_3 - .L_2)
	.align		4
.L_2:
        /*0010*/ 	.word	index@(_Z7ConvGPUPKfS0_PfS1_ii)
        /*0014*/ 	.word	0x00000000


	//----- nvinfo : EIATTR_MIN_STACK_SIZE
	.align		4
.L_3:
        /*0018*/ 	.byte	0x04, 0x12
        /*001a*/ 	.short	(.L_5 - .L_4)
	.align		4
.L_4:
        /*001c*/ 	.word	index@(_Z7ConvGPUPKfS0_PfS1_ii)
        /*0020*/ 	.word	0x00000000
.L_5:


//--------------------- .nv.compat                --------------------------
	.section	.nv.compat,"",@"SHT_CUDA_COMPAT_INFO"
	.align	4
        /*0000*/ 	.byte	0x02, 0x09, 0x00, 0x00, 0x02, 0x02, 0x01, 0x00, 0x02, 0x05, 0x05, 0x00, 0x03, 0x07, 0x01, 0x01
        /*0010*/ 	.byte	0x02, 0x03, 0x00, 0x00, 0x02, 0x06, 0x01, 0x00, 0x04, 0x0b, 0x08, 0x00, 0x09, 0x00, 0x00, 0x00
        /*0020*/ 	.byte	0x00, 0x00, 0x00, 0x00


//--------------------- .nv.info._Z7ConvGPUPKfS0_PfS1_ii --------------------------
	.section	.nv.info._Z7ConvGPUPKfS0_PfS1_ii,"",@"SHT_CUDA_INFO"
	.sectionflags	@""
	.align	4


	//----- nvinfo : EIATTR_CUDA_API_VERSION
	.align		4
        /*0000*/ 	.byte	0x04, 0x37
        /*0002*/ 	.short	(.L_7 - .L_6)
.L_6:
        /*0004*/ 	.word	0x00000082


	//----- nvinfo : EIATTR_KPARAM_INFO
	.align		4
.L_7:
        /*0008*/ 	.byte	0x04, 0x17
        /*000a*/ 	.short	(.L_9 - .L_8)
.L_8:
        /*000c*/ 	.word	0x00000000
        /*0010*/ 	.short	0x0005
        /*0012*/ 	.short	0x0024
        /*0014*/ 	.byte	0x00, 0xf0, 0x11, 0x00


	//----- nvinfo : EIATTR_KPARAM_INFO
	.align		4
.L_9:
        /*0018*/ 	.byte	0x04, 0x17
        /*001a*/ 	.short	(.L_11 - .L_10)
.L_10:
        /*001c*/ 	.word	0x00000000
        /*0020*/ 	.short	0x0004
        /*0022*/ 	.short	0x0020
        /*0024*/ 	.byte	0x00, 0xf0, 0x11, 0x00


	//----- nvinfo : EIATTR_KPARAM_INFO
	.align		4
.L_11:
        /*0028*/ 	.byte	0x04, 0x17
        /*002a*/ 	.short	(.L_13 - .L_12)
.L_12:
        /*002c*/ 	.word	0x00000000
        /*0030*/ 	.short	0x0003
        /*0032*/ 	.short	0x0018
        /*0034*/ 	.byte	0x00, 0xf5, 0x21, 0x00


	//----- nvinfo : EIATTR_KPARAM_INFO
	.align		4
.L_13:
        /*0038*/ 	.byte	0x04, 0x17
        /*003a*/ 	.short	(.L_15 - .L_14)
.L_14:
        /*003c*/ 	.word	0x00000000
        /*0040*/ 	.short	0x0002
        /*0042*/ 	.short	0x0010
        /*0044*/ 	.byte	0x00, 0xf5, 0x21, 0x00


	//----- nvinfo : EIATTR_KPARAM_INFO
	.align		4
.L_15:
        /*0048*/ 	.byte	0x04, 0x17
        /*004a*/ 	.short	(.L_17 - .L_16)
.L_16:
        /*004c*/ 	.word	0x00000000
        /*0050*/ 	.short	0x0001
        /*0052*/ 	.short	0x0008
        /*0054*/ 	.byte	0x00, 0xf5, 0x21, 0x00


	//----- nvinfo : EIATTR_KPARAM_INFO
	.align		4
.L_17:
        /*0058*/ 	.byte	0x04, 0x17
        /*005a*/ 	.short	(.L_19 - .L_18)
.L_18:
        /*005c*/ 	.word	0x00000000
        /*0060*/ 	.short	0x0000
        /*0062*/ 	.short	0x0000
        /*0064*/ 	.byte	0x00, 0xf5, 0x21, 0x00


	//----- nvinfo : EIATTR_SPARSE_MMA_MASK
	.align		4
.L_19:
        /*0068*/ 	.byte	0x03, 0x50
        /*006a*/ 	.short	0x0000


	//----- nvinfo : EIATTR_MAXREG_COUNT
	.align		4
        /*006c*/ 	.byte	0x03, 0x1b
        /*006e*/ 	.short	0x00ff


	//----- nvinfo : EIATTR_NUM_BARRIERS
	.align		4
        /*0070*/ 	.byte	0x02, 0x4c
        /*0072*/ 	.byte	0x01
	.zero		1


	//----- nvinfo : EIATTR_MERCURY_ISA_VERSION
	.align		4
        /*0074*/ 	.byte	0x03, 0x5f
        /*0076*/ 	.short	0x0101


	//----- nvinfo : EIATTR_VRC_CTA_INIT_COUNT
	.align		4
        /*0078*/ 	.byte	0x02, 0x4a
	.zero		1
	.zero		1


	//----- nvinfo : EIATTR_EXIT_INSTR_OFFSETS
	.align		4
        /*007c*/ 	.byte	0x04, 0x1c
        /*007e*/ 	.short	(.L_21 - .L_20)


	//   ....[0]....
.L_20:
        /*0080*/ 	.word	0x000001e0


	//   ....[1]....
        /*0084*/ 	.word	0x00001810


	//----- nvinfo : EIATTR_CRS_STACK_SIZE
	.align		4
.L_21:
        /*0088*/ 	.byte	0x04, 0x1e
        /*008a*/ 	.short	(.L_23 - .L_22)
.L_22:
        /*008c*/ 	.word	0x00000000


	//----- nvinfo : EIATTR_CBANK_PARAM_SIZE
	.align		4
.L_23:
        /*0090*/ 	.byte	0x03, 0x19
        /*0092*/ 	.short	0x0028


	//----- nvinfo : EIATTR_PARAM_CBANK
	.align		4
        /*0094*/ 	.byte	0x04, 0x0a
        /*0096*/ 	.short	(.L_25 - .L_24)
	.align		4
.L_24:
        /*0098*/ 	.word	index@(.nv.constant0._Z7ConvGPUPKfS0_PfS1_ii)
        /*009c*/ 	.short	0x0380
        /*009e*/ 	.short	0x0028


	//----- nvinfo : EIATTR_SW_WAR
	.align		4
.L_25:
        /*00a0*/ 	.byte	0x04, 0x36
        /*00a2*/ 	.short	(.L_27 - .L_26)
.L_26:
        /*00a4*/ 	.word	0x00000008
.L_27:


//--------------------- .nv.callgraph             --------------------------
	.section	.nv.callgraph,"",@"SHT_CUDA_CALLGRAPH"
	.align	4
	.sectionentsize	8
	.align		4
        /*0000*/ 	.word	0x00000000
	.align		4
        /*0004*/ 	.word	0xffffffff
	.align		4
        /*0008*/ 	.word	0x00000000
	.align		4
        /*000c*/ 	.word	0xfffffffe
	.align		4
        /*0010*/ 	.word	0x00000000
	.align		4
        /*0014*/ 	.word	0xfffffffd
	.align		4
        /*0018*/ 	.word	0x00000000
	.align		4
        /*001c*/ 	.word	0xfffffffc


//--------------------- .text._Z7ConvGPUPKfS0_PfS1_ii --------------------------
	.section	.text._Z7ConvGPUPKfS0_PfS1_ii,"ax",@progbits
	.align	128
        .global         _Z7ConvGPUPKfS0_PfS1_ii
        .type           _Z7ConvGPUPKfS0_PfS1_ii,@function
        .size           _Z7ConvGPUPKfS0_PfS1_ii,(.L_x_5 - _Z7ConvGPUPKfS0_PfS1_ii)
        .other          _Z7ConvGPUPKfS0_PfS1_ii,@"STO_CUDA_ENTRY STV_DEFAULT"
_Z7ConvGPUPKfS0_PfS1_ii:
.text._Z7ConvGPUPKfS0_PfS1_ii:
[----:B------:R-:W-:Y:S01]  /*0000*/  LDC R1, c[0x0][0x37c] ;  /* 0x0000df00ff017b82 */ /* 0x000fe20000000800 */
[----:B------:R-:W0:Y:S07]  /*0010*/  S2R R0, SR_CTAID.X ;  /* 0x0000000000007919 */ /* 0x000e2e0000002500 */
[----:B------:R-:W1:Y:S01]  /*0020*/  LDC.64 R4, c[0x0][0x3a0] ;  /* 0x0000e800ff047b82 */ /* 0x000e620000000a00 */
[----:B------:R-:W2:Y:S01]  /*0030*/  LDCU.64 UR4, c[0x0][0x358] ;  /* 0x00006b00ff0477ac */ /* 0x000ea20008000a00 */
[----:B------:R-:W-:Y:S01]  /*0040*/  BSSY.RECONVERGENT B0, `(.L_x_0) ;  /* 0x0000019000007945 */ /* 0x000fe20003800200 */
[----:B------:R-:W0:Y:S01]  /*0050*/  S2R R13, SR_TID.X ;  /* 0x00000000000d7919 */ /* 0x000e220000002100 */
[----:B------:R-:W-:Y:S01]  /*0060*/  HFMA2 R11, -RZ, RZ, 0, 0 ;  /* 0x00000000ff0b7431 */ /* 0x000fe200000001ff */
[----:B------:R-:W3:Y:S01]  /*0070*/  S2R R15, SR_CTAID.Y ;  /* 0x00000000000f7919 */ /* 0x000ee20000002600 */
[----:B------:R-:W3:Y:S01]  /*0080*/  S2R R10, SR_TID.Y ;  /* 0x00000000000a7919 */ /* 0x000ee20000002200 */
[----:B-1----:R-:W-:Y:S01]  /*0090*/  IMAD R3, R5, 0x32, RZ ;  /* 0x0000003205037824 */ /* 0x002fe200078e02ff */
[----:B0-----:R-:W-:-:S05]  /*00a0*/  IADD3 R9, PT, PT, R0, -0x6, R13 ;  /* 0xfffffffa00097810 */ /* 0x001fca0007ffe00d */
[C---:B------:R-:W-:Y:S02]  /*00b0*/  IMAD R2, R4.reuse, 0x32, R9 ;  /* 0x0000003204027824 */ /* 0x040fe400078e0209 */
[----:B------:R-:W-:Y:S01]  /*00c0*/  IMAD R4, R4, 0x3d090, R3 ;  /* 0x0003d09004047824 */ /* 0x000fe200078e0203 */
[--C-:B---3--:R-:W-:Y:S01]  /*00d0*/  IADD3 R8, PT, PT, R15, -0x6, R10.reuse ;  /* 0xfffffffa0f087810 */ /* 0x108fe20007ffe00a */
[----:B------:R-:W-:-:S03]  /*00e0*/  IMAD R5, R13, 0xd, R10 ;  /* 0x0000000d0d057824 */ /* 0x000fc600078e020a */
[----:B------:R-:W-:Y:S02]  /*00f0*/  VIADDMNMX.U32 R2, R3, R8, R2, !PT ;  /* 0x0000000803027246 */ /* 0x000fe40007800002 */
[----:B------:R-:W-:Y:S02]  /*0100*/  ISETP.GT.U32.AND P1, PT, R5, 0xa8, PT ;  /* 0x000000a80500780c */ /* 0x000fe40003f24070 */
[----:B------:R-:W-:-:S13]  /*0110*/  ISETP.GT.U32.AND P0, PT, R2, 0x1387, PT ;  /* 0x000013870200780c */ /* 0x000fda0003f04070 */
[----:B--2---:R-:W-:Y:S05]  /*0120*/  @P0 BRA `(.L_x_1) ;  /* 0x0000000000280947 */ /* 0x004fea0003800000 */
[----:B------:R-:W0:Y:S01]  /*0130*/  LDC.64 R6, c[0x0][0x388] ;  /* 0x0000e200ff067b82 */ /* 0x000e220000000a00 */
[----:B------:R-:W-:Y:S02]  /*0140*/  IMAD R9, R9, 0x1388, R8 ;  /* 0x0000138809097824 */ /* 0x000fe400078e0208 */
[----:B------:R-:W-:-:S03]  /*0150*/  IMAD R11, R13, 0xd, R10 ;  /* 0x0000000d0d0b7824 */ /* 0x000fc600078e020a */
[----:B------:R-:W-:Y:S02]  /*0160*/  IADD3 R9, PT, PT, R4, R9, RZ ;  /* 0x0000000904097210 */ /* 0x000fe40007ffe0ff */
[----:B------:R-:W1:Y:S01]  /*0170*/  LDC.64 R2, c[0x0][0x380] ;  /* 0x0000e000ff027b82 */ /* 0x000e620000000a00 */
[----:B0-----:R-:W-:-:S06]  /*0180*/  IMAD.WIDE.U32 R6, R11, 0x4, R6 ;  /* 0x000000040b067825 */ /* 0x001fcc00078e0006 */
[----:B------:R-:W2:Y:S01]  /*0190*/  LDG.E R7, desc[UR4][R6.64] ;  /* 0x0000000406077981 */ /* 0x000ea2000c1e1900 */
[----:B-1----:R-:W-:-:S06]  /*01a0*/  IMAD.WIDE R2, R9, 0x4, R2 ;  /* 0x0000000409027825 */ /* 0x002fcc00078e0202 */
[----:B------:R-:W2:Y:S02]  /*01b0*/  LDG.E R2, desc[UR4][R2.64] ;  /* 0x0000000402027981 */ /* 0x000ea4000c1e1900 */
[----:B--2---:R-:W-:-:S07]  /*01c0*/  FMUL R11, R2, R7 ;  /* 0x00000007020b7220 */ /* 0x004fce0000400000 */
.L_x_1:
[----:B------:R-:W-:Y:S05]  /*01d0*/  BSYNC.RECONVERGENT B0 ;  /* 0x0000000000007941 */ /* 0x000fea0003800200 */
.L_x_0:
[----:B------:R-:W-:Y:S05]  /*01e0*/  @P1 EXIT ;  /* 0x000000000000194d */ /* 0x000fea0003800000 */
[----:B------:R-:W0:Y:S01]  /*01f0*/  LDC.64 R2, c[0x0][0x398] ;  /* 0x0000e600ff027b82 */ /* 0x000e220000000a00 */
[----:B------:R-:W-:-:S04]  /*0200*/  IMAD R15, R0, 0x32, R15 ;  /* 0x00000032000f7824 */ /* 0x000fc800078e020f */
[----:B------:R-:W-:-:S03]  /*0210*/  IMAD R7, R15, 0xa9, RZ ;  /* 0x000000a90f077824 */ /* 0x000fc600078e02ff */
[----:B------:R-:W1:Y:S01]  /*0220*/  LDC.64 R8, c[0x0][0x390] ;  /* 0x0000e400ff087b82 */ /* 0x000e620000000a00 */
[----:B0-----:R-:W-:-:S04]  /*0230*/  IMAD.WIDE.U32 R2, R7, 0x4, R2 ;  /* 0x0000000407027825 */ /* 0x001fc800078e0002 */
[----:B------:R-:W-:-:S05]  /*0240*/  IMAD.WIDE.U32 R6, R5, 0x4, R2 ;  /* 0x0000000405067825 */ /* 0x000fca00078e0002 */
[----:B------:R0:W-:Y:S01]  /*0250*/  STG.E desc[UR4][R6.64], R11 ;  /* 0x0000000b06007986 */ /* 0x0001e2000c101904 */
[----:B------:R-:W-:Y:S06]  /*0260*/  BAR.SYNC.DEFER_BLOCKING 0x0 ;  /* 0x0000000000007b1d */ /* 0x000fec0000010000 */
[----:B------:R0:W5:Y:S01]  /*0270*/  LDG.E R13, desc[UR4][R2.64] ;  /* 0x00000004020d7981 */ /* 0x000162000c1e1900 */
[----:B------:R-:W-:Y:S01]  /*0280*/  ISETP.NE.AND P0, PT, R5, RZ, PT ;  /* 0x000000ff0500720c */ /* 0x000fe20003f05270 */
[----:B------:R-:W-:Y:S01]  /*0290*/  IMAD R15, R0, 0x1356, R15 ;  /* 0x00001356000f7824 */ /* 0x000fe200078e020f */
[----:B------:R-:W-:Y:S04]  /*02a0*/  BSSY.RECONVERGENT B0, `(.L_x_2) ;  /* 0x0000155000007945 */ /* 0x000fe80003800200 */
[----:B------:R-:W-:-:S05]  /*02b0*/  IADD3 R5, PT, PT, R4, R15, RZ ;  /* 0x0000000f04057210 */ /* 0x000fca0007ffe0ff */
[----:B-1----:R-:W-:Y:S02]  /*02c0*/  IMAD.WIDE.U32 R4, R5, 0x4, R8 ;  /* 0x0000000405047825 */ /* 0x002fe400078e0008 */
[----:B0-----:R-:W-:Y:S05]  /*02d0*/  @P0 BRA `(.L_x_3) ;  /* 0x0000001400440947 */ /* 0x001fea0003800000 */
[----:B------:R-:W2:Y:S04]  /*02e0*/  LDG.E R12, desc[UR4][R2.64+0x4] ;  /* 0x00000404020c7981 */ /* 0x000ea8000c1e1900 */
[----:B------:R-:W3:Y:S04]  /*02f0*/  LDG.E R26, desc[UR4][R2.64+0x8] ;  /* 0x00000804021a7981 */ /* 0x000ee8000c1e1900 */
[----:B------:R-:W4:Y:S04]  /*0300*/  LDG.E R14, desc[UR4][R2.64+0xc] ;  /* 0x00000c04020e7981 */ /* 0x000f28000c1e1900 */
        /* <DEDUP_REMOVED lines=17> */
[----:B------:R-:W4:Y:S01]  /*0420*/  LDG.E R11, desc[UR4][R2.64+0x54] ;  /* 0x00005404020b7981 */ /* 0x000f22000c1e1900 */
[----:B--2--5:R-:W-:-:S03]  /*0430*/  FADD R13, R13, R12 ;  /* 0x0000000c0d0d7221 */ /* 0x024fc60000000000 */
[----:B------:R-:W2:Y:S01]  /*0440*/  LDG.E R12, desc[UR4][R2.64+0x58] ;  /* 0x00005804020c7981 */ /* 0x000ea2000c1e1900 */
[----:B---3--:R-:W-:-:S03]  /*0450*/  FADD R27, R13, R26 ;  /* 0x0000001a0d1b7221 */ /* 0x008fc60000000000 */
[----:B------:R-:W3:Y:S01]  /*0460*/  LDG.E R13, desc[UR4][R2.64+0x5c] ;  /* 0x00005c04020d7981 */ /* 0x000ee2000c1e1900 */
[----:B----4-:R-:W-:-:S03]  /*0470*/  FADD R26, R27, R14 ;  /* 0x0000000e1b1a7221 */ /* 0x010fc60000000000 */
[----:B------:R-:W4:Y:S01]  /*0480*/  LDG.E R14, desc[UR4][R2.64+0x60] ;  /* 0x00006004020e7981 */ /* 0x000f22000c1e1900 */
[----:B------:R-:W-:-:S03]  /*0490*/  FADD R27, R26, R15 ;  /* 0x0000000f1a1b7221 */ /* 0x000fc60000000000 */
        /* <DEDUP_REMOVED lines=35> */
[----:B--2---:R-:W-:-:S03]  /*06d0*/  FADD R26, R27, R12 ;  /* 0x0000000c1b1a7221 */ /* 0x004fc60000000000 */
        /* <DEDUP_REMOVED lines=251> */
[----:B--2---:R-:W-:-:S04]  /*1690*/  FADD R12, R27, R12 ;  /* 0x0000000c1b0c7221 */ /* 0x004fc80000000000 */
[----:B---3--:R-:W-:-:S04]  /*16a0*/  FADD R13, R12, R13 ;  /* 0x0000000d0c0d7221 */ /* 0x008fc80000000000 */
[----:B----4-:R-:W-:-:S04]  /*16b0*/  FADD R14, R13, R14 ;  /* 0x0000000e0d0e7221 */ /* 0x010fc80000000000 */
[----:B------:R-:W-:-:S04]  /*16c0*/  FADD R15, R14, R15 ;  /* 0x0000000f0e0f7221 */ /* 0x000fc80000000000 */
        /* <DEDUP_REMOVED lines=16> */
[----:B------:R-:W-:-:S05]  /*17d0*/  FADD R13, R10, R11 ;  /* 0x0000000b0a0d7221 */ /* 0x000fca0000000000 */
[----:B------:R0:W-:Y:S02]  /*17e0*/  STG.E desc[UR4][R2.64], R13 ;  /* 0x0000000d02007986 */ /* 0x0001e4000c101904 */
.L_x_3:
[----:B------:R-:W-:Y:S05]  /*17f0*/  BSYNC.RECONVERGENT B0 ;  /* 0x0000000000007941 */ /* 0x000fea0003800200 */
.L_x_2:
[----:B-----5:R-:W-:Y:S01]  /*1800*/  STG.E desc[UR4][R4.64], R13 ;  /* 0x0000000d04007986 */ /* 0x020fe2000c101904 */
[----:B------:R-:W-:Y:S05]  /*1810*/  EXIT ;  /* 0x000000000000794d */ /* 0x000fea0003800000 */
.L_x_4:
[----:B------:R-:W-:-:S00]  /*1820*/  BRA `(.L_x_4) ;  /* 0xfffffffc00fc7947 */ /* 0x000fc0000383ffff */
[----:B------:R-:W-:-:S00]  /*1830*/  NOP ;  /* 0x0000000000007918 */ /* 0x000fc00000000000 */
        /* <DEDUP_REMOVED lines=12> */
.L_x_5:


//--------------------- .nv.shared.reserved.0     --------------------------
	.section	.nv.shared.reserved.0,"aw",@nobits
	.weak		__nv_reservedSMEM_offset_0_alias
	.size		__nv_reservedSMEM_offset_0_alias, 0, 64
	.other		__nv_reservedSMEM_offset_0_alias,@"STO_CUDA_RESERVED_SHARED STV_DEFAULT"
__nv_reservedSMEM_offset_0_alias:
	.zero		0
	.zero		64


//--------------------- .nv.constant0._Z7ConvGPUPKfS0_PfS1_ii --------------------------
	.section	.nv.constant0._Z7ConvGPUPKfS0_PfS1_ii,"a",@progbits
	.sectionflags	@""
	.align	4
.nv.constant0._Z7ConvGPUPKfS0_PfS1_ii:
	.zero		936


//--------------------- SYMBOLS --------------------------

	.type		.nv.reservedSmem.offset0,@object
	.size		.nv.reservedSmem.offset0,0x4
